//
// Generated by NVIDIA NVVM Compiler
//
// Compiler Build ID: CL-36424714
// Cuda compilation tools, release 13.0, V13.0.88
// Based on NVVM 20.0.0
//

.version 9.0
.target sm_100
.address_size 64

	// .globl	_Z12matTransposeiiPiS_

.visible .entry _Z12matTransposeiiPiS_(
	.param .u32 _Z12matTransposeiiPiS__param_0,
	.param .u32 _Z12matTransposeiiPiS__param_1,
	.param .u64 .ptr .align 1 _Z12matTransposeiiPiS__param_2,
	.param .u64 .ptr .align 1 _Z12matTransposeiiPiS__param_3
)
{
	.reg .b32 	%r<8>;
	.reg .b64 	%rd<9>;

	ld.param.u32 	%r1, [_Z12matTransposeiiPiS__param_0];
	ld.param.u32 	%r2, [_Z12matTransposeiiPiS__param_1];
	ld.param.u64 	%rd1, [_Z12matTransposeiiPiS__param_2];
	ld.param.u64 	%rd2, [_Z12matTransposeiiPiS__param_3];
	cvta.to.global.u64 	%rd3, %rd1;
	cvta.to.global.u64 	%rd4, %rd2;
	mov.u32 	%r3, %ctaid.x;
	mov.u32 	%r4, %tid.x;
	mad.lo.s32 	%r5, %r2, %r3, %r4;
	mul.wide.u32 	%rd5, %r5, 4;
	add.s64 	%rd6, %rd4, %rd5;
	ld.global.u32 	%r6, [%rd6];
	mad.lo.s32 	%r7, %r1, %r4, %r3;
	mul.wide.u32 	%rd7, %r7, 4;
	add.s64 	%rd8, %rd3, %rd7;
	st.global.u32 	[%rd8], %r6;
	ret;

}


// ===== COMPILED SASS (sm_100) =====

	.target	sm_100

	.elftype	@"ET_EXEC"


//--------------------- .note.nv.tkinfo           --------------------------
	.section	.note.nv.tkinfo,"",@"SHT_NOTE"
	.sectionflags	@"SHF_NOTE_NV_TKINFO"
	.tkinfo
        /*0018*/ 	.word	0x00000002
        /*0030*/ 	.string	""
        /*0030*/ 	.string	"ptxas"
        /*0030*/ 	.string	"Cuda compilation tools, release 13.0, V13.0.88"
        /*0030*/ 	.string	"Build cuda_13.0.r13.0/compiler.36424714_0"
        /*0030*/ 	.string	"-arch sm_100 -m 64 "



//--------------------- .note.nv.cuinfo           --------------------------
	.section	.note.nv.cuinfo,"",@"SHT_NOTE"
	.sectionflags	@"SHF_NOTE_NV_CUINFO"
        /*0018*/ 	.short	0x0002
        /*001a*/ 	.short	0x0064
        /*001c*/ 	.short	0x0082
	.zero		2


//--------------------- .nv.info                  --------------------------
	.section	.nv.info,"",@"SHT_CUDA_INFO"
	.align	4


	//----- nvinfo : EIATTR_REGCOUNT
	.align		4
        /*0000*/ 	.byte	0x04, 0x2f
        /*0002*/ 	.short	(.L_1 - .L_0)
	.align		4
.L_0:
        /*0004*/ 	.word	index@(_Z12matTransposeiiPiS_)
        /*0008*/ 	.word	0x0000000c


	//----- nvinfo : EIATTR_FRAME_SIZE
	.align		4
.L_1:
        /*000c*/ 	.byte	0x04, 0x11
        /*000e*/ 	.short	(.L_3 - .L_2)
	.align		4
.L_2:
        /*0010*/ 	.word	index@(_Z12matTransposeiiPiS_)
        /*0014*/ 	.word	0x00000000


	//----- nvinfo : EIATTR_MIN_STACK_SIZE
	.align		4
.L_3:
        /*0018*/ 	.byte	0x04, 0x12
        /*001a*/ 	.short	(.L_5 - .L_4)
	.align		4
.L_4:
        /*001c*/ 	.word	index@(_Z12matTransposeiiPiS_)
        /*0020*/ 	.word	0x00000000
.L_5:


//--------------------- .nv.compat                --------------------------
	.section	.nv.compat,"",@"SHT_CUDA_COMPAT_INFO"
	.align	4
        /*0000*/ 	.byte	0x02, 0x09, 0x00, 0x00, 0x02, 0x02, 0x01, 0x00, 0x02, 0x05, 0x05, 0x00, 0x03, 0x07, 0x01, 0x01
        /*0010*/ 	.byte	0x02, 0x03, 0x00, 0x00, 0x02, 0x06, 0x01, 0x00, 0x04, 0x0b, 0x08, 0x00, 0x09, 0x00, 0x00, 0x00
        /*0020*/ 	.byte	0x00, 0x00, 0x00, 0x00


//--------------------- .nv.info._Z12matTransposeiiPiS_ --------------------------
	.section	.nv.info._Z12matTransposeiiPiS_,"",@"SHT_CUDA_INFO"
	.sectionflags	@""
	.align	4


	//----- nvinfo : EIATTR_CUDA_API_VERSION
	.align		4
        /*0000*/ 	.byte	0x04, 0x37
        /*0002*/ 	.short	(.L_7 - .L_6)
.L_6:
        /*0004*/ 	.word	0x00000082


	//----- nvinfo : EIATTR_KPARAM_INFO
	.align		4
.L_7:
        /*0008*/ 	.byte	0x04, 0x17
        /*000a*/ 	.short	(.L_9 - .L_8)
.L_8:
        /*000c*/ 	.word	0x00000000
        /*0010*/ 	.short	0x0003
        /*0012*/ 	.short	0x0010
        /*0014*/ 	.byte	0x00, 0xf5, 0x21, 0x00


	//----- nvinfo : EIATTR_KPARAM_INFO
	.align		4
.L_9:
        /*0018*/ 	.byte	0x04, 0x17
        /*001a*/ 	.short	(.L_11 - .L_10)
.L_10:
        /*001c*/ 	.word	0x00000000
        /*0020*/ 	.short	0x0002
        /*0022*/ 	.short	0x0008
        /*0024*/ 	.byte	0x00, 0xf5, 0x21, 0x00


	//----- nvinfo : EIATTR_KPARAM_INFO
	.align		4
.L_11:
        /*0028*/ 	.byte	0x04, 0x17
        /*002a*/ 	.short	(.L_13 - .L_12)
.L_12:
        /*002c*/ 	.word	0x00000000
        /*0030*/ 	.short	0x0001
        /*0032*/ 	.short	0x0004
        /*0034*/ 	.byte	0x00, 0xf0, 0x11, 0x00


	//----- nvinfo : EIATTR_KPARAM_INFO
	.align		4
.L_13:
        /*0038*/ 	.byte	0x04, 0x17
        /*003a*/ 	.short	(.L_15 - .L_14)
.L_14:
        /*003c*/ 	.word	0x00000000
        /*0040*/ 	.short	0x0000
        /*0042*/ 	.short	0x0000
        /*0044*/ 	.byte	0x00, 0xf0, 0x11, 0x00


	//----- nvinfo : EIATTR_SPARSE_MMA_MASK
	.align		4
.L_15:
        /*0048*/ 	.byte	0x03, 0x50
        /*004a*/ 	.short	0x0000


	//----- nvinfo : EIATTR_MAXREG_COUNT
	.align		4
        /*004c*/ 	.byte	0x03, 0x1b
        /*004e*/ 	.short	0x00ff


	//----- nvinfo : EIATTR_MERCURY_ISA_VERSION
	.align		4
        /*0050*/ 	.byte	0x03, 0x5f
        /*0052*/ 	.short	0x0101


	//----- nvinfo : EIATTR_VRC_CTA_INIT_COUNT
	.align		4
        /*0054*/ 	.byte	0x02, 0x4a
	.zero		1
	.zero		1


	//----- nvinfo : EIATTR_EXIT_INSTR_OFFSETS
	.align		4
        /*0058*/ 	.byte	0x04, 0x1c
        /*005a*/ 	.short	(.L_17 - .L_16)


	//   ....[0]....
.L_16:
        /*005c*/ 	.word	0x000000d0


	//----- nvinfo : EIATTR_CBANK_PARAM_SIZE
	.align		4
.L_17:
        /*0060*/ 	.byte	0x03, 0x19
        /*0062*/ 	.short	0x0018


	//----- nvinfo : EIATTR_PARAM_CBANK
	.align		4
        /*0064*/ 	.byte	0x04, 0x0a
        /*0066*/ 	.short	(.L_19 - .L_18)
	.align		4
.L_18:
        /*0068*/ 	.word	index@(.nv.constant0._Z12matTransposeiiPiS_)
        /*006c*/ 	.short	0x0380
        /*006e*/ 	.short	0x0018


	//----- nvinfo : EIATTR_SW_WAR
	.align		4
.L_19:
        /*0070*/ 	.byte	0x04, 0x36
        /*0072*/ 	.short	(.L_21 - .L_20)
.L_20:
        /*0074*/ 	.word	0x00000008
.L_21:


//--------------------- .nv.callgraph             --------------------------
	.section	.nv.callgraph,"",@"SHT_CUDA_CALLGRAPH"
	.align	4
	.sectionentsize	8
	.align		4
        /*0000*/ 	.word	0x00000000
	.align		4
        /*0004*/ 	.word	0xffffffff
	.align		4
        /*0008*/ 	.word	0x00000000
	.align		4
        /*000c*/ 	.word	0xfffffffe
	.align		4
        /*0010*/ 	.word	0x00000000
	.align		4
        /*0014*/ 	.word	0xfffffffd
	.align		4
        /*0018*/ 	.word	0x00000000
	.align		4
        /*001c*/ 	.word	0xfffffffc


//--------------------- .text._Z12matTransposeiiPiS_ --------------------------
	.section	.text._Z12matTransposeiiPiS_,"ax",@progbits
	.align	128
        .global         _Z12matTransposeiiPiS_
        .type           _Z12matTransposeiiPiS_,@function
        .size           _Z12matTransposeiiPiS_,(.L_x_1 - _Z12matTransposeiiPiS_)
        .other          _Z12matTransposeiiPiS_,@"STO_CUDA_ENTRY STV_DEFAULT"
_Z12matTransposeiiPiS_:
.text._Z12matTransposeiiPiS_:
[----:B------:R-:W-:Y:S01]  /*0000*/  LDC R1, c[0x0][0x37c] ;  /* 0x0000df00ff017b82 */ /* 0x000fe20000000800 */
[----:B------:R-:W0:Y:S07]  /*0010*/  S2R R7, SR_TID.X ;  /* 0x0000000000077919 */ /* 0x000e2e0000002100 */
[----:B------:R-:W0:Y:S01]  /*0020*/  S2UR UR6, SR_CTAID.X ;  /* 0x00000000000679c3 */ /* 0x000e220000002500 */
[----:B------:R-:W1:Y:S07]  /*0030*/  LDCU.64 UR4, c[0x0][0x358] ;  /* 0x00006b00ff0477ac */ /* 0x000e6e0008000a00 */
[----:B------:R-:W0:Y:S08]  /*0040*/  LDC.64 R8, c[0x0][0x380] ;  /* 0x0000e000ff087b82 */ /* 0x000e300000000a00 */
[----:B------:R-:W2:Y:S01]  /*0050*/  LDC.64 R2, c[0x0][0x390] ;  /* 0x0000e400ff027b82 */ /* 0x000ea20000000a00 */
[----:B0-----:R-:W-:-:S04]  /*0060*/  IMAD R5, R9, UR6, R7 ;  /* 0x0000000609057c24 */ /* 0x001fc8000f8e0207 */
[----:B--2---:R-:W-:-:S03]  /*0070*/  IMAD.WIDE.U32 R2, R5, 0x4, R2 ;  /* 0x0000000405027825 */ /* 0x004fc600078e0002 */
[----:B------:R-:W0:Y:S03]  /*0080*/  LDC.64 R4, c[0x0][0x388] ;  /* 0x0000e200ff047b82 */ /* 0x000e260000000a00 */
[----:B-1----:R-:W2:Y:S01]  /*0090*/  LDG.E R3, desc[UR4][R2.64] ;  /* 0x0000000402037981 */ /* 0x002ea2000c1e1900 */
[----:B------:R-:W-:-:S04]  /*00a0*/  IMAD R7, R7, R8, UR6 ;  /* 0x0000000607077e24 */ /* 0x000fc8000f8e0208 */
[----:B0-----:R-:W-:-:S05]  /*00b0*/  IMAD.WIDE.U32 R4, R7, 0x4, R4 ;  /* 0x0000000407047825 */ /* 0x001fca00078e0004 */
[----:B--2---:R-:W-:Y:S01]  /*00c0*/  STG.E desc[UR4][R4.64], R3 ;  /* 0x0000000304007986 */ /* 0x004fe2000c101904 */
[----:B------:R-:W-:Y:S05]  /*00d0*/  EXIT ;  /* 0x000000000000794d */ /* 0x000fea0003800000 */
.L_x_0:
[----:B------:R-:W-:-:S00]  /*00e0*/  BRA `(.L_x_0) ;  /* 0xfffffffc00fc7947 */ /* 0x000fc0000383ffff */
[----:B------:R-:W-:-:S00]  /*00f0*/  NOP ;  /* 0x0000000000007918 */ /* 0x000fc00000000000 */
        /* <DEDUP_REMOVED lines=8> */
.L_x_1:


//--------------------- .nv.shared.reserved.0     --------------------------
	.section	.nv.shared.reserved.0,"aw",@nobits
	.weak		__nv_reservedSMEM_offset_0_alias
	.size		__nv_reservedSMEM_offset_0_alias, 0, 64
	.other		__nv_reservedSMEM_offset_0_alias,@"STO_CUDA_RESERVED_SHARED STV_DEFAULT"
__nv_reservedSMEM_offset_0_alias:
	.zero		0
	.zero		64


//--------------------- .nv.constant0._Z12matTransposeiiPiS_ --------------------------
	.section	.nv.constant0._Z12matTransposeiiPiS_,"a",@progbits
	.sectionflags	@""
	.align	4
.nv.constant0._Z12matTransposeiiPiS_:
	.zero		920


//--------------------- SYMBOLS --------------------------

	.type		.nv.reservedSmem.offset0,@object
	.size		.nv.reservedSmem.offset0,0x4
